//
// Generated by NVIDIA NVVM Compiler
//
// Compiler Build ID: CL-36424714
// Cuda compilation tools, release 13.0, V13.0.88
// Based on NVVM 20.0.0
//

.version 9.0
.target sm_100
.address_size 64

	// .globl	_Z9VectorAddPiS_S_i

.visible .entry _Z9VectorAddPiS_S_i(
	.param .u64 .ptr .align 1 _Z9VectorAddPiS_S_i_param_0,
	.param .u64 .ptr .align 1 _Z9VectorAddPiS_S_i_param_1,
	.param .u64 .ptr .align 1 _Z9VectorAddPiS_S_i_param_2,
	.param .u32 _Z9VectorAddPiS_S_i_param_3
)
{
	.reg .b32 	%r<8>;
	.reg .b64 	%rd<11>;

	ld.param.u64 	%rd1, [_Z9VectorAddPiS_S_i_param_0];
	ld.param.u64 	%rd2, [_Z9VectorAddPiS_S_i_param_1];
	ld.param.u64 	%rd3, [_Z9VectorAddPiS_S_i_param_2];
	cvta.to.global.u64 	%rd4, %rd3;
	cvta.to.global.u64 	%rd5, %rd2;
	cvta.to.global.u64 	%rd6, %rd1;
	mov.u32 	%r1, %ctaid.x;
	mov.u32 	%r2, %ntid.x;
	mov.u32 	%r3, %tid.x;
	mad.lo.s32 	%r4, %r1, %r2, %r3;
	mul.wide.s32 	%rd7, %r4, 4;
	add.s64 	%rd8, %rd6, %rd7;
	ld.global.u32 	%r5, [%rd8];
	add.s64 	%rd9, %rd5, %rd7;
	ld.global.u32 	%r6, [%rd9];
	add.s32 	%r7, %r6, %r5;
	add.s64 	%rd10, %rd4, %rd7;
	st.global.u32 	[%rd10], %r7;
	ret;

}


// ===== COMPILED SASS (sm_100) =====

	.target	sm_100

	.elftype	@"ET_EXEC"


//--------------------- .note.nv.tkinfo           --------------------------
	.section	.note.nv.tkinfo,"",@"SHT_NOTE"
	.sectionflags	@"SHF_NOTE_NV_TKINFO"
	.tkinfo
        /*0018*/ 	.word	0x00000002
        /*0030*/ 	.string	""
        /*0030*/ 	.string	"ptxas"
        /*0030*/ 	.string	"Cuda compilation tools, release 13.0, V13.0.88"
        /*0030*/ 	.string	"Build cuda_13.0.r13.0/compiler.36424714_0"
        /*0030*/ 	.string	"-arch sm_100 -m 64 "



//--------------------- .note.nv.cuinfo           --------------------------
	.section	.note.nv.cuinfo,"",@"SHT_NOTE"
	.sectionflags	@"SHF_NOTE_NV_CUINFO"
        /*0018*/ 	.short	0x0002
        /*001a*/ 	.short	0x0064
        /*001c*/ 	.short	0x0082
	.zero		2


//--------------------- .nv.info                  --------------------------
	.section	.nv.info,"",@"SHT_CUDA_INFO"
	.align	4


	//----- nvinfo : EIATTR_REGCOUNT
	.align		4
        /*0000*/ 	.byte	0x04, 0x2f
        /*0002*/ 	.short	(.L_1 - .L_0)
	.align		4
.L_0:
        /*0004*/ 	.word	index@(_Z9VectorAddPiS_S_i)
        /*0008*/ 	.word	0x0000000c


	//----- nvinfo : EIATTR_FRAME_SIZE
	.align		4
.L_1:
        /*000c*/ 	.byte	0x04, 0x11
        /*000e*/ 	.short	(.L_3 - .L_2)
	.align		4
.L_2:
        /*0010*/ 	.word	index@(_Z9VectorAddPiS_S_i)
        /*0014*/ 	.word	0x00000000


	//----- nvinfo : EIATTR_MIN_STACK_SIZE
	.align		4
.L_3:
        /*0018*/ 	.byte	0x04, 0x12
        /*001a*/ 	.short	(.L_5 - .L_4)
	.align		4
.L_4:
        /*001c*/ 	.word	index@(_Z9VectorAddPiS_S_i)
        /*0020*/ 	.word	0x00000000
.L_5:


//--------------------- .nv.compat                --------------------------
	.section	.nv.compat,"",@"SHT_CUDA_COMPAT_INFO"
	.align	4
        /*0000*/ 	.byte	0x02, 0x09, 0x00, 0x00, 0x02, 0x02, 0x01, 0x00, 0x02, 0x05, 0x05, 0x00, 0x03, 0x07, 0x01, 0x01
        /*0010*/ 	.byte	0x02, 0x03, 0x00, 0x00, 0x02, 0x06, 0x01, 0x00, 0x04, 0x0b, 0x08, 0x00, 0x09, 0x00, 0x00, 0x00
        /*0020*/ 	.byte	0x00, 0x00, 0x00, 0x00


//--------------------- .nv.info._Z9VectorAddPiS_S_i --------------------------
	.section	.nv.info._Z9VectorAddPiS_S_i,"",@"SHT_CUDA_INFO"
	.sectionflags	@""
	.align	4


	//----- nvinfo : EIATTR_CUDA_API_VERSION
	.align		4
        /*0000*/ 	.byte	0x04, 0x37
        /*0002*/ 	.short	(.L_7 - .L_6)
.L_6:
        /*0004*/ 	.word	0x00000082


	//----- nvinfo : EIATTR_KPARAM_INFO
	.align		4
.L_7:
        /*0008*/ 	.byte	0x04, 0x17
        /*000a*/ 	.short	(.L_9 - .L_8)
.L_8:
        /*000c*/ 	.word	0x00000000
        /*0010*/ 	.short	0x0003
        /*0012*/ 	.short	0x0018
        /*0014*/ 	.byte	0x00, 0xf0, 0x11, 0x00


	//----- nvinfo : EIATTR_KPARAM_INFO
	.align		4
.L_9:
        /*0018*/ 	.byte	0x04, 0x17
        /*001a*/ 	.short	(.L_11 - .L_10)
.L_10:
        /*001c*/ 	.word	0x00000000
        /*0020*/ 	.short	0x0002
        /*0022*/ 	.short	0x0010
        /*0024*/ 	.byte	0x00, 0xf5, 0x21, 0x00


	//----- nvinfo : EIATTR_KPARAM_INFO
	.align		4
.L_11:
        /*0028*/ 	.byte	0x04, 0x17
        /*002a*/ 	.short	(.L_13 - .L_12)
.L_12:
        /*002c*/ 	.word	0x00000000
        /*0030*/ 	.short	0x0001
        /*0032*/ 	.short	0x0008
        /*0034*/ 	.byte	0x00, 0xf5, 0x21, 0x00


	//----- nvinfo : EIATTR_KPARAM_INFO
	.align		4
.L_13:
        /*0038*/ 	.byte	0x04, 0x17
        /*003a*/ 	.short	(.L_15 - .L_14)
.L_14:
        /*003c*/ 	.word	0x00000000
        /*0040*/ 	.short	0x0000
        /*0042*/ 	.short	0x0000
        /*0044*/ 	.byte	0x00, 0xf5, 0x21, 0x00


	//----- nvinfo : EIATTR_SPARSE_MMA_MASK
	.align		4
.L_15:
        /*0048*/ 	.byte	0x03, 0x50
        /*004a*/ 	.short	0x0000


	//----- nvinfo : EIATTR_MAXREG_COUNT
	.align		4
        /*004c*/ 	.byte	0x03, 0x1b
        /*004e*/ 	.short	0x00ff


	//----- nvinfo : EIATTR_MERCURY_ISA_VERSION
	.align		4
        /*0050*/ 	.byte	0x03, 0x5f
        /*0052*/ 	.short	0x0101


	//----- nvinfo : EIATTR_VRC_CTA_INIT_COUNT
	.align		4
        /*0054*/ 	.byte	0x02, 0x4a
	.zero		1
	.zero		1


	//----- nvinfo : EIATTR_EXIT_INSTR_OFFSETS
	.align		4
        /*0058*/ 	.byte	0x04, 0x1c
        /*005a*/ 	.short	(.L_17 - .L_16)


	//   ....[0]....
.L_16:
        /*005c*/ 	.word	0x00000100


	//----- nvinfo : EIATTR_CBANK_PARAM_SIZE
	.align		4
.L_17:
        /*0060*/ 	.byte	0x03, 0x19
        /*0062*/ 	.short	0x001c


	//----- nvinfo : EIATTR_PARAM_CBANK
	.align		4
        /*0064*/ 	.byte	0x04, 0x0a
        /*0066*/ 	.short	(.L_19 - .L_18)
	.align		4
.L_18:
        /*0068*/ 	.word	index@(.nv.constant0._Z9VectorAddPiS_S_i)
        /*006c*/ 	.short	0x0380
        /*006e*/ 	.short	0x001c


	//----- nvinfo : EIATTR_SW_WAR
	.align		4
.L_19:
        /*0070*/ 	.byte	0x04, 0x36
        /*0072*/ 	.short	(.L_21 - .L_20)
.L_20:
        /*0074*/ 	.word	0x00000008
.L_21:


//--------------------- .nv.callgraph             --------------------------
	.section	.nv.callgraph,"",@"SHT_CUDA_CALLGRAPH"
	.align	4
	.sectionentsize	8
	.align		4
        /*0000*/ 	.word	0x00000000
	.align		4
        /*0004*/ 	.word	0xffffffff
	.align		4
        /*0008*/ 	.word	0x00000000
	.align		4
        /*000c*/ 	.word	0xfffffffe
	.align		4
        /*0010*/ 	.word	0x00000000
	.align		4
        /*0014*/ 	.word	0xfffffffd
	.align		4
        /*0018*/ 	.word	0x00000000
	.align		4
        /*001c*/ 	.word	0xfffffffc


//--------------------- .text._Z9VectorAddPiS_S_i --------------------------
	.section	.text._Z9VectorAddPiS_S_i,"ax",@progbits
	.align	128
        .global         _Z9VectorAddPiS_S_i
        .type           _Z9VectorAddPiS_S_i,@function
        .size           _Z9VectorAddPiS_S_i,(.L_x_1 - _Z9VectorAddPiS_S_i)
        .other          _Z9VectorAddPiS_S_i,@"STO_CUDA_ENTRY STV_DEFAULT"
_Z9VectorAddPiS_S_i:
.text._Z9VectorAddPiS_S_i:
[----:B------:R-:W-:Y:S01]  /*0000*/  LDC R1, c[0x0][0x37c] ;  /* 0x0000df00ff017b82 */ /* 0x000fe20000000800 */
[----:B------:R-:W0:Y:S07]  /*0010*/  S2R R0, SR_TID.X ;  /* 0x0000000000007919 */ /* 0x000e2e0000002100 */
[----:B------:R-:W0:Y:S01]  /*0020*/  S2UR UR6, SR_CTAID.X ;  /* 0x00000000000679c3 */ /* 0x000e220000002500 */
[----:B------:R-:W1:Y:S07]  /*0030*/  LDCU.64 UR4, c[0x0][0x358] ;  /* 0x00006b00ff0477ac */ /* 0x000e6e0008000a00 */
[----:B------:R-:W0:Y:S08]  /*0040*/  LDC R9, c[0x0][0x360] ;  /* 0x0000d800ff097b82 */ /* 0x000e300000000800 */
[----:B------:R-:W2:Y:S08]  /*0050*/  LDC.64 R2, c[0x0][0x380] ;  /* 0x0000e000ff027b82 */ /* 0x000eb00000000a00 */
[----:B------:R-:W3:Y:S01]  /*0060*/  LDC.64 R4, c[0x0][0x388] ;  /* 0x0000e200ff047b82 */ /* 0x000ee20000000a00 */
[----:B0-----:R-:W-:-:S07]  /*0070*/  IMAD R9, R9, UR6, R0 ;  /* 0x0000000609097c24 */ /* 0x001fce000f8e0200 */
[----:B------:R-:W0:Y:S01]  /*0080*/  LDC.64 R6, c[0x0][0x390] ;  /* 0x0000e400ff067b82 */ /* 0x000e220000000a00 */
[----:B--2---:R-:W-:-:S06]  /*0090*/  IMAD.WIDE R2, R9, 0x4, R2 ;  /* 0x0000000409027825 */ /* 0x004fcc00078e0202 */
[----:B-1----:R-:W2:Y:S01]  /*00a0*/  LDG.E R2, desc[UR4][R2.64] ;  /* 0x0000000402027981 */ /* 0x002ea2000c1e1900 */
[----:B---3--:R-:W-:-:S06]  /*00b0*/  IMAD.WIDE R4, R9, 0x4, R4 ;  /* 0x0000000409047825 */ /* 0x008fcc00078e0204 */
[----:B------:R-:W2:Y:S01]  /*00c0*/  LDG.E R5, desc[UR4][R4.64] ;  /* 0x0000000404057981 */ /* 0x000ea2000c1e1900 */
[----:B0-----:R-:W-:Y:S01]  /*00d0*/  IMAD.WIDE R6, R9, 0x4, R6 ;  /* 0x0000000409067825 */ /* 0x001fe200078e0206 */
[----:B--2---:R-:W-:-:S05]  /*00e0*/  IADD3 R9, PT, PT, R2, R5, RZ ;  /* 0x0000000502097210 */ /* 0x004fca0007ffe0ff */
[----:B------:R-:W-:Y:S01]  /*00f0*/  STG.E desc[UR4][R6.64], R9 ;  /* 0x0000000906007986 */ /* 0x000fe2000c101904 */
[----:B------:R-:W-:Y:S05]  /*0100*/  EXIT ;  /* 0x000000000000794d */ /* 0x000fea0003800000 */
.L_x_0:
[----:B------:R-:W-:-:S00]  /*0110*/  BRA `(.L_x_0) ;  /* 0xfffffffc00fc7947 */ /* 0x000fc0000383ffff */
[----:B------:R-:W-:-:S00]  /*0120*/  NOP ;  /* 0x0000000000007918 */ /* 0x000fc00000000000 */
        /* <DEDUP_REMOVED lines=13> */
.L_x_1:


//--------------------- .nv.shared.reserved.0     --------------------------
	.section	.nv.shared.reserved.0,"aw",@nobits
	.weak		__nv_reservedSMEM_offset_0_alias
	.size		__nv_reservedSMEM_offset_0_alias, 0, 64
	.other		__nv_reservedSMEM_offset_0_alias,@"STO_CUDA_RESERVED_SHARED STV_DEFAULT"
__nv_reservedSMEM_offset_0_alias:
	.zero		0
	.zero		64


//--------------------- .nv.constant0._Z9VectorAddPiS_S_i --------------------------
	.section	.nv.constant0._Z9VectorAddPiS_S_i,"a",@progbits
	.sectionflags	@""
	.align	4
.nv.constant0._Z9VectorAddPiS_S_i:
	.zero		924


//--------------------- SYMBOLS --------------------------

	.type		.nv.reservedSmem.offset0,@object
	.size		.nv.reservedSmem.offset0,0x4
